







.version 7.0
.target sm_75
.address_size 64

.const .align 4 .b8 c_Table[372];

.entry _Z26quasirandomGeneratorKernelPfjj(
.param .u64 _Z26quasirandomGeneratorKernelPfjj_param_0,
.param .u32 _Z26quasirandomGeneratorKernelPfjj_param_1,
.param .u32 _Z26quasirandomGeneratorKernelPfjj_param_2
)
{
.reg .pred %p<3>;
.reg .f32 %f<3>;
.reg .b32 %r<141>;
.reg .b64 %rd<8>;


ld.param.u64 %rd2, [_Z26quasirandomGeneratorKernelPfjj_param_0];
ld.param.u32 %r38, [_Z26quasirandomGeneratorKernelPfjj_param_1];
ld.param.u32 %r39, [_Z26quasirandomGeneratorKernelPfjj_param_2];
mov.u32 %r40, %ctaid.x;
mov.u32 %r1, %ntid.x;
mul24.lo.u32 %r41, %r1, %r40;
mov.u32 %r42, %tid.x;
add.s32 %r140, %r42, %r41;
setp.ge.u32	%p1, %r140, %r39;
@%p1 bra BB0_3;

mov.u32 %r43, %tid.y;
mul24.lo.u32 %r3, %r43, %r39;
mul.wide.u32 %rd3, %r43, 124;
mov.u64 %rd4, c_Table;
add.s64 %rd5, %rd4, %rd3;
ld.const.u32 %r4, [%rd5+120];
ld.const.u32 %r5, [%rd5+116];
ld.const.u32 %r6, [%rd5+112];
ld.const.u32 %r7, [%rd5+108];
ld.const.u32 %r8, [%rd5+104];
ld.const.u32 %r9, [%rd5+100];
ld.const.u32 %r10, [%rd5+96];
ld.const.u32 %r11, [%rd5+92];
ld.const.u32 %r12, [%rd5+88];
ld.const.u32 %r13, [%rd5+84];
ld.const.u32 %r14, [%rd5+80];
ld.const.u32 %r15, [%rd5+76];
ld.const.u32 %r16, [%rd5+72];
ld.const.u32 %r17, [%rd5+68];
ld.const.u32 %r18, [%rd5+64];
ld.const.u32 %r19, [%rd5+60];
ld.const.u32 %r20, [%rd5+56];
ld.const.u32 %r21, [%rd5+52];
ld.const.u32 %r22, [%rd5+48];
ld.const.u32 %r23, [%rd5+44];
ld.const.u32 %r24, [%rd5+40];
ld.const.u32 %r25, [%rd5+36];
ld.const.u32 %r26, [%rd5+32];
ld.const.u32 %r27, [%rd5+28];
ld.const.u32 %r28, [%rd5+24];
ld.const.u32 %r29, [%rd5+20];
ld.const.u32 %r30, [%rd5+16];
ld.const.u32 %r31, [%rd5+12];
ld.const.u32 %r32, [%rd5+8];
ld.const.u32 %r33, [%rd5+4];
ld.const.u32 %r34, [%rd5];
mov.u32 %r44, %nctaid.x;
mul24.lo.u32 %r35, %r1, %r44;
cvta.to.global.u64 %rd1, %rd2;

BB0_2:
add.s32 %r45, %r140, %r38;
bfe.s32 %r46, %r45, 0, 1;
and.b32 %r47, %r46, %r34;
bfe.s32 %r48, %r45, 1, 1;
and.b32 %r49, %r48, %r33;
xor.b32 %r50, %r47, %r49;
bfe.s32 %r51, %r45, 2, 1;
and.b32 %r52, %r51, %r32;
xor.b32 %r53, %r50, %r52;
bfe.s32 %r54, %r45, 3, 1;
and.b32 %r55, %r54, %r31;
xor.b32 %r56, %r53, %r55;
bfe.s32 %r57, %r45, 4, 1;
and.b32 %r58, %r57, %r30;
xor.b32 %r59, %r56, %r58;
bfe.s32 %r60, %r45, 5, 1;
and.b32 %r61, %r60, %r29;
xor.b32 %r62, %r59, %r61;
bfe.s32 %r63, %r45, 6, 1;
and.b32 %r64, %r63, %r28;
xor.b32 %r65, %r62, %r64;
bfe.s32 %r66, %r45, 7, 1;
and.b32 %r67, %r66, %r27;
xor.b32 %r68, %r65, %r67;
bfe.s32 %r69, %r45, 8, 1;
and.b32 %r70, %r69, %r26;
xor.b32 %r71, %r68, %r70;
bfe.s32 %r72, %r45, 9, 1;
and.b32 %r73, %r72, %r25;
xor.b32 %r74, %r71, %r73;
bfe.s32 %r75, %r45, 10, 1;
and.b32 %r76, %r75, %r24;
xor.b32 %r77, %r74, %r76;
bfe.s32 %r78, %r45, 11, 1;
and.b32 %r79, %r78, %r23;
xor.b32 %r80, %r77, %r79;
bfe.s32 %r81, %r45, 12, 1;
and.b32 %r82, %r81, %r22;
xor.b32 %r83, %r80, %r82;
bfe.s32 %r84, %r45, 13, 1;
and.b32 %r85, %r84, %r21;
xor.b32 %r86, %r83, %r85;
bfe.s32 %r87, %r45, 14, 1;
and.b32 %r88, %r87, %r20;
xor.b32 %r89, %r86, %r88;
bfe.s32 %r90, %r45, 15, 1;
and.b32 %r91, %r90, %r19;
xor.b32 %r92, %r89, %r91;
bfe.s32 %r93, %r45, 16, 1;
and.b32 %r94, %r93, %r18;
xor.b32 %r95, %r92, %r94;
bfe.s32 %r96, %r45, 17, 1;
and.b32 %r97, %r96, %r17;
xor.b32 %r98, %r95, %r97;
bfe.s32 %r99, %r45, 18, 1;
and.b32 %r100, %r99, %r16;
xor.b32 %r101, %r98, %r100;
bfe.s32 %r102, %r45, 19, 1;
and.b32 %r103, %r102, %r15;
xor.b32 %r104, %r101, %r103;
bfe.s32 %r105, %r45, 20, 1;
and.b32 %r106, %r105, %r14;
xor.b32 %r107, %r104, %r106;
bfe.s32 %r108, %r45, 21, 1;
and.b32 %r109, %r108, %r13;
xor.b32 %r110, %r107, %r109;
bfe.s32 %r111, %r45, 22, 1;
and.b32 %r112, %r111, %r12;
xor.b32 %r113, %r110, %r112;
bfe.s32 %r114, %r45, 23, 1;
and.b32 %r115, %r114, %r11;
xor.b32 %r116, %r113, %r115;
bfe.s32 %r117, %r45, 24, 1;
and.b32 %r118, %r117, %r10;
xor.b32 %r119, %r116, %r118;
bfe.s32 %r120, %r45, 25, 1;
and.b32 %r121, %r120, %r9;
xor.b32 %r122, %r119, %r121;
bfe.s32 %r123, %r45, 26, 1;
and.b32 %r124, %r123, %r8;
xor.b32 %r125, %r122, %r124;
bfe.s32 %r126, %r45, 27, 1;
and.b32 %r127, %r126, %r7;
xor.b32 %r128, %r125, %r127;
bfe.s32 %r129, %r45, 28, 1;
and.b32 %r130, %r129, %r6;
xor.b32 %r131, %r128, %r130;
bfe.s32 %r132, %r45, 29, 1;
and.b32 %r133, %r132, %r5;
xor.b32 %r134, %r131, %r133;
bfe.s32 %r135, %r45, 30, 1;
and.b32 %r136, %r135, %r4;
xor.b32 %r137, %r134, %r136;
add.s32 %r138, %r137, 1;
cvt.rn.f32.u32	%f1, %r138;
mul.f32 %f2, %f1, 0f30000000;
add.s32 %r139, %r3, %r140;
mul.wide.u32 %rd6, %r139, 4;
add.s64 %rd7, %rd1, %rd6;
st.global.f32 [%rd7], %f2;
add.s32 %r140, %r140, %r35;
setp.lt.u32	%p2, %r140, %r39;
@%p2 bra BB0_2;

BB0_3:
ret;
}

.entry _Z16inverseCNDKernelPfPjj(
.param .u64 _Z16inverseCNDKernelPfPjj_param_0,
.param .u64 _Z16inverseCNDKernelPfPjj_param_1,
.param .u32 _Z16inverseCNDKernelPfPjj_param_2
)
{
.reg .pred %p<10>;
.reg .f32 %f<61>;
.reg .b32 %r<26>;
.reg .b64 %rd<12>;


ld.param.u64 %rd5, [_Z16inverseCNDKernelPfPjj_param_0];
ld.param.u64 %rd4, [_Z16inverseCNDKernelPfPjj_param_1];
ld.param.u32 %r10, [_Z16inverseCNDKernelPfPjj_param_2];
cvta.to.global.u64 %rd1, %rd5;
mov.u32 %r11, %ctaid.x;
mov.u32 %r12, %ntid.x;
mul24.lo.u32 %r13, %r12, %r11;
mov.u32 %r14, %tid.x;
add.s32 %r24, %r14, %r13;
mov.u32 %r15, %nctaid.x;
mul24.lo.u32 %r2, %r12, %r15;
setp.eq.s64	%p1, %rd4, 0;
@%p1 bra BB1_6;

cvta.to.global.u64 %rd2, %rd4;
setp.ge.u32	%p2, %r24, %r10;
@%p2 bra BB1_11;

BB1_2:
cvt.u64.u32	%rd3, %r24;
mul.wide.u32 %rd6, %r24, 4;
add.s64 %rd7, %rd2, %rd6;
ld.global.u32 %r4, [%rd7];
shr.s32 %r16, %r4, 31;
xor.b32 %r17, %r16, %r4;
cvt.rn.f32.u32	%f11, %r17;
fma.rn.f32 %f1, %f11, 0f2F800000, 0f2F000000;
add.f32 %f2, %f1, 0fBF000000;
setp.gt.f32	%p3, %f2, 0fBED70A3D;
@%p3 bra BB1_4;
bra.uni BB1_3;

BB1_4:
mul.f32 %f24, %f2, %f2;
fma.rn.f32 %f25, %f24, 0fC1CB874B, 0f42259096;
fma.rn.f32 %f26, %f24, %f25, 0fC194EB85;
fma.rn.f32 %f27, %f24, %f26, 0f40206C99;
mul.f32 %f28, %f2, %f27;
fma.rn.f32 %f29, %f24, 0f40485F81, 0fC1A87F78;
fma.rn.f32 %f30, %f24, %f29, 0f41B8AABD;
fma.rn.f32 %f31, %f24, %f30, 0fC1079380;
fma.rn.f32 %f32, %f24, %f31, 0f3F800000;
div.rn.f32 %f59, %f28, %f32;
bra.uni BB1_5;

BB1_3:
lg2.approx.f32 %f12, %f1;
mul.f32 %f13, %f12, 0fBF317218;
lg2.approx.f32 %f14, %f13;
mul.f32 %f15, %f14, 0f3F317218;
fma.rn.f32 %f16, %f15, 0f34D49E28, 0f349B0EAC;
fma.rn.f32 %f17, %f15, %f16, 0f3806F590;
fma.rn.f32 %f18, %f15, %f17, 0f39CF3175;
fma.rn.f32 %f19, %f15, %f18, 0f3B7BB21F;
fma.rn.f32 %f20, %f15, %f19, 0f3CE2756C;
fma.rn.f32 %f21, %f15, %f20, 0f3E24A839;
fma.rn.f32 %f22, %f15, %f21, 0f3F79E636;
fma.rn.f32 %f23, %f15, %f22, 0f3EACC996;
neg.f32 %f59, %f23;

BB1_5:
neg.f32 %f33, %f59;
setp.gt.s32	%p4, %r4, -1;
selp.f32	%f34, %f59, %f33, %p4;
shl.b64 %rd8, %rd3, 2;
add.s64 %rd9, %rd1, %rd8;
st.global.f32 [%rd9], %f34;
cvt.u32.u64	%r18, %rd3;
add.s32 %r24, %r18, %r2;
setp.lt.u32	%p5, %r24, %r10;
@%p5 bra BB1_2;
bra.uni BB1_11;

BB1_6:
add.s32 %r19, %r10, 1;
mov.u32 %r20, -1;
div.u32 %r6, %r20, %r19;
setp.ge.u32	%p6, %r24, %r10;
@%p6 bra BB1_11;

BB1_7:
add.s32 %r21, %r24, 1;
mul.lo.s32 %r8, %r21, %r6;
shr.s32 %r22, %r8, 31;
xor.b32 %r23, %r22, %r8;
cvt.rn.f32.u32	%f35, %r23;
fma.rn.f32 %f6, %f35, 0f2F800000, 0f2F000000;
add.f32 %f7, %f6, 0fBF000000;
setp.gt.f32	%p7, %f7, 0fBED70A3D;
@%p7 bra BB1_9;
bra.uni BB1_8;

BB1_9:
mul.f32 %f48, %f7, %f7;
fma.rn.f32 %f49, %f48, 0fC1CB874B, 0f42259096;
fma.rn.f32 %f50, %f48, %f49, 0fC194EB85;
fma.rn.f32 %f51, %f48, %f50, 0f40206C99;
mul.f32 %f52, %f7, %f51;
fma.rn.f32 %f53, %f48, 0f40485F81, 0fC1A87F78;
fma.rn.f32 %f54, %f48, %f53, 0f41B8AABD;
fma.rn.f32 %f55, %f48, %f54, 0fC1079380;
fma.rn.f32 %f56, %f48, %f55, 0f3F800000;
div.rn.f32 %f60, %f52, %f56;
bra.uni BB1_10;

BB1_8:
lg2.approx.f32 %f36, %f6;
mul.f32 %f37, %f36, 0fBF317218;
lg2.approx.f32 %f38, %f37;
mul.f32 %f39, %f38, 0f3F317218;
fma.rn.f32 %f40, %f39, 0f34D49E28, 0f349B0EAC;
fma.rn.f32 %f41, %f39, %f40, 0f3806F590;
fma.rn.f32 %f42, %f39, %f41, 0f39CF3175;
fma.rn.f32 %f43, %f39, %f42, 0f3B7BB21F;
fma.rn.f32 %f44, %f39, %f43, 0f3CE2756C;
fma.rn.f32 %f45, %f39, %f44, 0f3E24A839;
fma.rn.f32 %f46, %f39, %f45, 0f3F79E636;
fma.rn.f32 %f47, %f39, %f46, 0f3EACC996;
neg.f32 %f60, %f47;

BB1_10:
neg.f32 %f57, %f60;
setp.gt.s32	%p8, %r8, -1;
selp.f32	%f58, %f60, %f57, %p8;
mul.wide.u32 %rd10, %r24, 4;
add.s64 %rd11, %rd1, %rd10;
st.global.f32 [%rd11], %f58;
add.s32 %r24, %r24, %r2;
setp.lt.u32	%p9, %r24, %r10;
@%p9 bra BB1_7;

BB1_11:
ret;
}




// ===== COMPILED SASS (sm_100) =====

	.target	sm_100

	.elftype	@"ET_EXEC"


//--------------------- .note.nv.tkinfo           --------------------------
	.section	.note.nv.tkinfo,"",@"SHT_NOTE"
	.sectionflags	@"SHF_NOTE_NV_TKINFO"
	.tkinfo
        /*0018*/ 	.word	0x00000002
        /*0030*/ 	.string	""
        /*0030*/ 	.string	"ptxas"
        /*0030*/ 	.string	"Cuda compilation tools, release 13.0, V13.0.88"
        /*0030*/ 	.string	"Build cuda_13.0.r13.0/compiler.36424714_0"
        /*0030*/ 	.string	"-arch sm_100 "



//--------------------- .note.nv.cuinfo           --------------------------
	.section	.note.nv.cuinfo,"",@"SHT_NOTE"
	.sectionflags	@"SHF_NOTE_NV_CUINFO"
        /*0018*/ 	.short	0x0002
        /*001a*/ 	.short	0x004b
        /*001c*/ 	.short	0x0082
	.zero		2


//--------------------- .nv.info                  --------------------------
	.section	.nv.info,"",@"SHT_CUDA_INFO"
	.align	4


	//----- nvinfo : EIATTR_REGCOUNT
	.align		4
        /*0000*/ 	.byte	0x04, 0x2f
        /*0002*/ 	.short	(.L_2 - .L_1)
	.align		4
.L_1:
        /*0004*/ 	.word	index@(_Z26quasirandomGeneratorKernelPfjj)
        /*0008*/ 	.word	0x0000002c


	//----- nvinfo : EIATTR_FRAME_SIZE
	.align		4
.L_2:
        /*000c*/ 	.byte	0x04, 0x11
        /*000e*/ 	.short	(.L_4 - .L_3)
	.align		4
.L_3:
        /*0010*/ 	.word	index@(_Z26quasirandomGeneratorKernelPfjj)
        /*0014*/ 	.word	0x00000000


	//----- nvinfo : EIATTR_REGCOUNT
	.align		4
.L_4:
        /*0018*/ 	.byte	0x04, 0x2f
        /*001a*/ 	.short	(.L_6 - .L_5)
	.align		4
.L_5:
        /*001c*/ 	.word	index@(_Z16inverseCNDKernelPfPjj)
        /*0020*/ 	.word	0x00000013


	//----- nvinfo : EIATTR_FRAME_SIZE
	.align		4
.L_6:
        /*0024*/ 	.byte	0x04, 0x11
        /*0026*/ 	.short	(.L_8 - .L_7)
	.align		4
.L_7:
        /*0028*/ 	.word	index@($__internal_0_$__cuda_sm3x_div_rn_noftz_f32_slowpath)
        /*002c*/ 	.word	0x00000000


	//----- nvinfo : EIATTR_FRAME_SIZE
	.align		4
.L_8:
        /*0030*/ 	.byte	0x04, 0x11
        /*0032*/ 	.short	(.L_10 - .L_9)
	.align		4
.L_9:
        /*0034*/ 	.word	index@(_Z16inverseCNDKernelPfPjj)
        /*0038*/ 	.word	0x00000000


	//----- nvinfo : EIATTR_MIN_STACK_SIZE
	.align		4
.L_10:
        /*003c*/ 	.byte	0x04, 0x12
        /*003e*/ 	.short	(.L_12 - .L_11)
	.align		4
.L_11:
        /*0040*/ 	.word	index@(_Z16inverseCNDKernelPfPjj)
        /*0044*/ 	.word	0x00000000


	//----- nvinfo : EIATTR_MIN_STACK_SIZE
	.align		4
.L_12:
        /*0048*/ 	.byte	0x04, 0x12
        /*004a*/ 	.short	(.L_14 - .L_13)
	.align		4
.L_13:
        /*004c*/ 	.word	index@(_Z26quasirandomGeneratorKernelPfjj)
        /*0050*/ 	.word	0x00000000
.L_14:


//--------------------- .nv.compat                --------------------------
	.section	.nv.compat,"",@"SHT_CUDA_COMPAT_INFO"
	.align	4
        /*0000*/ 	.byte	0x02, 0x09, 0x00, 0x00, 0x02, 0x02, 0x01, 0x00, 0x02, 0x05, 0x05, 0x00, 0x03, 0x07, 0x01, 0x01
        /*0010*/ 	.byte	0x02, 0x03, 0x00, 0x00, 0x02, 0x06, 0x01, 0x00, 0x04, 0x0b, 0x08, 0x00, 0x01, 0x00, 0x00, 0x00
        /*0020*/ 	.byte	0x00, 0x00, 0x00, 0x00


//--------------------- .nv.info._Z16inverseCNDKernelPfPjj --------------------------
	.section	.nv.info._Z16inverseCNDKernelPfPjj,"",@"SHT_CUDA_INFO"
	.sectionflags	@""
	.align	4


	//----- nvinfo : EIATTR_CUDA_API_VERSION
	.align		4
        /*0000*/ 	.byte	0x04, 0x37
        /*0002*/ 	.short	(.L_16 - .L_15)
.L_15:
        /*0004*/ 	.word	0x00000082


	//----- nvinfo : EIATTR_KPARAM_INFO
	.align		4
.L_16:
        /*0008*/ 	.byte	0x04, 0x17
        /*000a*/ 	.short	(.L_18 - .L_17)
.L_17:
        /*000c*/ 	.word	0x00000000
        /*0010*/ 	.short	0x0002
        /*0012*/ 	.short	0x0010
        /*0014*/ 	.byte	0x00, 0xf0, 0x11, 0x00


	//----- nvinfo : EIATTR_KPARAM_INFO
	.align		4
.L_18:
        /*0018*/ 	.byte	0x04, 0x17
        /*001a*/ 	.short	(.L_20 - .L_19)
.L_19:
        /*001c*/ 	.word	0x00000000
        /*0020*/ 	.short	0x0001
        /*0022*/ 	.short	0x0008
        /*0024*/ 	.byte	0x00, 0xf0, 0x21, 0x00


	//----- nvinfo : EIATTR_KPARAM_INFO
	.align		4
.L_20:
        /*0028*/ 	.byte	0x04, 0x17
        /*002a*/ 	.short	(.L_22 - .L_21)
.L_21:
        /*002c*/ 	.word	0x00000000
        /*0030*/ 	.short	0x0000
        /*0032*/ 	.short	0x0000
        /*0034*/ 	.byte	0x00, 0xf0, 0x21, 0x00


	//----- nvinfo : EIATTR_SPARSE_MMA_MASK
	.align		4
.L_22:
        /*0038*/ 	.byte	0x03, 0x50
        /*003a*/ 	.short	0x0000


	//----- nvinfo : EIATTR_MAXREG_COUNT
	.align		4
        /*003c*/ 	.byte	0x03, 0x1b
        /*003e*/ 	.short	0x00ff


	//----- nvinfo : EIATTR_MERCURY_ISA_VERSION
	.align		4
        /*0040*/ 	.byte	0x03, 0x5f
        /*0042*/ 	.short	0x0101


	//----- nvinfo : EIATTR_VRC_CTA_INIT_COUNT
	.align		4
        /*0044*/ 	.byte	0x02, 0x4a
	.zero		1
	.zero		1


	//----- nvinfo : EIATTR_EXIT_INSTR_OFFSETS
	.align		4
        /*0048*/ 	.byte	0x04, 0x1c
        /*004a*/ 	.short	(.L_24 - .L_23)


	//   ....[0]....
.L_23:
        /*004c*/ 	.word	0x00000140


	//   ....[1]....
        /*0050*/ 	.word	0x00000560


	//   ....[2]....
        /*0054*/ 	.word	0x000006e0


	//   ....[3]....
        /*0058*/ 	.word	0x00000af0


	//----- nvinfo : EIATTR_CRS_STACK_SIZE
	.align		4
.L_24:
        /*005c*/ 	.byte	0x04, 0x1e
        /*005e*/ 	.short	(.L_26 - .L_25)
.L_25:
        /*0060*/ 	.word	0x00000000


	//----- nvinfo : EIATTR_CBANK_PARAM_SIZE
	.align		4
.L_26:
        /*0064*/ 	.byte	0x03, 0x19
        /*0066*/ 	.short	0x0014


	//----- nvinfo : EIATTR_PARAM_CBANK
	.align		4
        /*0068*/ 	.byte	0x04, 0x0a
        /*006a*/ 	.short	(.L_28 - .L_27)
	.align		4
.L_27:
        /*006c*/ 	.word	index@(.nv.constant0._Z16inverseCNDKernelPfPjj)
        /*0070*/ 	.short	0x0380
        /*0072*/ 	.short	0x0014


	//----- nvinfo : EIATTR_SW_WAR
	.align		4
.L_28:
        /*0074*/ 	.byte	0x04, 0x36
        /*0076*/ 	.short	(.L_30 - .L_29)
.L_29:
        /*0078*/ 	.word	0x00000008
.L_30:


//--------------------- .nv.info._Z26quasirandomGeneratorKernelPfjj --------------------------
	.section	.nv.info._Z26quasirandomGeneratorKernelPfjj,"",@"SHT_CUDA_INFO"
	.sectionflags	@""
	.align	4


	//----- nvinfo : EIATTR_CUDA_API_VERSION
	.align		4
        /*0000*/ 	.byte	0x04, 0x37
        /*0002*/ 	.short	(.L_32 - .L_31)
.L_31:
        /*0004*/ 	.word	0x00000082


	//----- nvinfo : EIATTR_KPARAM_INFO
	.align		4
.L_32:
        /*0008*/ 	.byte	0x04, 0x17
        /*000a*/ 	.short	(.L_34 - .L_33)
.L_33:
        /*000c*/ 	.word	0x00000000
        /*0010*/ 	.short	0x0002
        /*0012*/ 	.short	0x000c
        /*0014*/ 	.byte	0x00, 0xf0, 0x11, 0x00


	//----- nvinfo : EIATTR_KPARAM_INFO
	.align		4
.L_34:
        /*0018*/ 	.byte	0x04, 0x17
        /*001a*/ 	.short	(.L_36 - .L_35)
.L_35:
        /*001c*/ 	.word	0x00000000
        /*0020*/ 	.short	0x0001
        /*0022*/ 	.short	0x0008
        /*0024*/ 	.byte	0x00, 0xf0, 0x11, 0x00


	//----- nvinfo : EIATTR_KPARAM_INFO
	.align		4
.L_36:
        /*0028*/ 	.byte	0x04, 0x17
        /*002a*/ 	.short	(.L_38 - .L_37)
.L_37:
        /*002c*/ 	.word	0x00000000
        /*0030*/ 	.short	0x0000
        /*0032*/ 	.short	0x0000
        /*0034*/ 	.byte	0x00, 0xf0, 0x21, 0x00


	//----- nvinfo : EIATTR_SPARSE_MMA_MASK
	.align		4
.L_38:
        /*0038*/ 	.byte	0x03, 0x50
        /*003a*/ 	.short	0x0000


	//----- nvinfo : EIATTR_MAXREG_COUNT
	.align		4
        /*003c*/ 	.byte	0x03, 0x1b
        /*003e*/ 	.short	0x00ff


	//----- nvinfo : EIATTR_MERCURY_ISA_VERSION
	.align		4
        /*0040*/ 	.byte	0x03, 0x5f
        /*0042*/ 	.short	0x0101


	//----- nvinfo : EIATTR_VRC_CTA_INIT_COUNT
	.align		4
        /*0044*/ 	.byte	0x02, 0x4a
	.zero		1
	.zero		1


	//----- nvinfo : EIATTR_EXIT_INSTR_OFFSETS
	.align		4
        /*0048*/ 	.byte	0x04, 0x1c
        /*004a*/ 	.short	(.L_40 - .L_39)


	//   ....[0]....
.L_39:
        /*004c*/ 	.word	0x00000090


	//   ....[1]....
        /*0050*/ 	.word	0x000009a0


	//----- nvinfo : EIATTR_CRS_STACK_SIZE
	.align		4
.L_40:
        /*0054*/ 	.byte	0x04, 0x1e
        /*0056*/ 	.short	(.L_42 - .L_41)
.L_41:
        /*0058*/ 	.word	0x00000000


	//----- nvinfo : EIATTR_CBANK_PARAM_SIZE
	.align		4
.L_42:
        /*005c*/ 	.byte	0x03, 0x19
        /*005e*/ 	.short	0x0010


	//----- nvinfo : EIATTR_PARAM_CBANK
	.align		4
        /*0060*/ 	.byte	0x04, 0x0a
        /*0062*/ 	.short	(.L_44 - .L_43)
	.align		4
.L_43:
        /*0064*/ 	.word	index@(.nv.constant0._Z26quasirandomGeneratorKernelPfjj)
        /*0068*/ 	.short	0x0380
        /*006a*/ 	.short	0x0010


	//----- nvinfo : EIATTR_SW_WAR
	.align		4
.L_44:
        /*006c*/ 	.byte	0x04, 0x36
        /*006e*/ 	.short	(.L_46 - .L_45)
.L_45:
        /*0070*/ 	.word	0x00000008
.L_46:


//--------------------- .nv.callgraph             --------------------------
	.section	.nv.callgraph,"",@"SHT_CUDA_CALLGRAPH"
	.align	4
	.sectionentsize	8
	.align		4
        /*0000*/ 	.word	0x00000000
	.align		4
        /*0004*/ 	.word	0xffffffff
	.align		4
        /*0008*/ 	.word	0x00000000
	.align		4
        /*000c*/ 	.word	0xfffffffe
	.align		4
        /*0010*/ 	.word	0x00000000
	.align		4
        /*0014*/ 	.word	0xfffffffd
	.align		4
        /*0018*/ 	.word	0x00000000
	.align		4
        /*001c*/ 	.word	0xfffffffc


//--------------------- .nv.constant3             --------------------------
	.section	.nv.constant3,"a",@progbits
	.align	4
.nv.constant3:
	.type		c_Table,@object
	.size		c_Table,(.L_0 - c_Table)
c_Table:
	.zero		372
.L_0:


//--------------------- .text._Z16inverseCNDKernelPfPjj --------------------------
	.section	.text._Z16inverseCNDKernelPfPjj,"ax",@progbits
	.align	128
.text._Z16inverseCNDKernelPfPjj:
        .type           _Z16inverseCNDKernelPfPjj,@function
        .size           _Z16inverseCNDKernelPfPjj,(.L_x_25 - _Z16inverseCNDKernelPfPjj)
        .other          _Z16inverseCNDKernelPfPjj,@"STO_CUDA_ENTRY STV_DEFAULT"
_Z16inverseCNDKernelPfPjj:
[----:B------:R-:W-:Y:S01]  /*0000*/  LDC R1, c[0x0][0x37c] ;  /* 0x0000df00ff017b82 */ /* 0x000fe20000000800 */
[----:B------:R-:W0:Y:S01]  /*0010*/  S2R R7, SR_TID.X ;  /* 0x0000000000077919 */ /* 0x000e220000002100 */
[----:B------:R-:W1:Y:S06]  /*0020*/  LDCU.64 UR8, c[0x0][0x388] ;  /* 0x00007100ff0877ac */ /* 0x000e6c0008000a00 */
[----:B------:R-:W2:Y:S01]  /*0030*/  S2UR UR4, SR_CTAID.X ;  /* 0x00000000000479c3 */ /* 0x000ea20000002500 */
[----:B------:R-:W3:Y:S07]  /*0040*/  LDCU.64 UR6, c[0x0][0x358] ;  /* 0x00006b00ff0677ac */ /* 0x000eee0008000a00 */
[----:B------:R-:W4:Y:S01]  /*0050*/  LDC R2, c[0x0][0x360] ;  /* 0x0000d800ff027b82 */ /* 0x000f220000000800 */
[----:B------:R-:W5:Y:S01]  /*0060*/  LDCU UR5, c[0x0][0x370] ;  /* 0x00006e00ff0577ac */ /* 0x000f620008000800 */
[----:B-1----:R-:W-:-:S04]  /*0070*/  UISETP.NE.U32.AND UP0, UPT, UR8, URZ, UPT ;  /* 0x000000ff0800728c */ /* 0x002fc8000bf05070 */
[----:B------:R-:W-:Y:S02]  /*0080*/  UISETP.NE.AND.EX UP0, UPT, UR9, URZ, UPT, UP0 ;  /* 0x000000ff0900728c */ /* 0x000fe4000bf05300 */
[----:B--2---:R-:W-:Y:S02]  /*0090*/  UPRMT UR4, UR4, 0x7210, URZ ;  /* 0x0000721004047896 */ /* 0x004fe400080000ff */
[----:B-----5:R-:W-:Y:S01]  /*00a0*/  UPRMT UR5, UR5, 0x7210, URZ ;  /* 0x0000721005057896 */ /* 0x020fe200080000ff */
[----:B----4-:R-:W-:-:S05]  /*00b0*/  PRMT R2, R2, 0x7210, RZ ;  /* 0x0000721002027816 */ /* 0x010fca00000000ff */
[C---:B0-----:R-:W-:Y:S02]  /*00c0*/  IMAD R7, R2.reuse, UR4, R7 ;  /* 0x0000000402077c24 */ /* 0x041fe4000f8e0207 */
[----:B------:R-:W-:Y:S01]  /*00d0*/  IMAD R2, R2, UR5, RZ ;  /* 0x0000000502027c24 */ /* 0x000fe2000f8e02ff */
[----:B---3--:R-:W-:Y:S06]  /*00e0*/  BRA.U !UP0, `(.L_x_0) ;  /* 0x0000000508207547 */ /* 0x008fec000b800000 */
[----:B------:R-:W0:Y:S01]  /*00f0*/  LDCU UR4, c[0x0][0x390] ;  /* 0x00007200ff0477ac */ /* 0x000e220008000800 */
[----:B------:R-:W1:Y:S01]  /*0100*/  LDC.64 R4, c[0x0][0x388] ;  /* 0x0000e200ff047b82 */ /* 0x000e620000000a00 */
[----:B------:R-:W2:Y:S01]  /*0110*/  LDCU UR5, c[0x0][0x390] ;  /* 0x00007200ff0577ac */ /* 0x000ea20008000800 */
[----:B------:R-:W3:Y:S01]  /*0120*/  LDCU.64 UR8, c[0x0][0x380] ;  /* 0x00007000ff0877ac */ /* 0x000ee20008000a00 */
[----:B0-----:R-:W-:-:S13]  /*0130*/  ISETP.GE.U32.AND P0, PT, R7, UR4, PT ;  /* 0x0000000407007c0c */ /* 0x001fda000bf06070 */
[----:B--23--:R-:W-:Y:S05]  /*0140*/  @P0 EXIT ;  /* 0x000000000000094d */ /* 0x00cfea0003800000 */
.L_x_5:
[----:B-1----:R-:W-:-:S05]  /*0150*/  IMAD.WIDE.U32 R8, R7, 0x4, R4 ;  /* 0x0000000407087825 */ /* 0x002fca00078e0004 */
[----:B------:R-:W2:Y:S01]  /*0160*/  LDG.E R6, desc[UR6][R8.64] ;  /* 0x0000000608067981 */ /* 0x000ea2000c1e1900 */
[----:B------:R-:W-:Y:S01]  /*0170*/  HFMA2 R0, -RZ, RZ, 0.1171875, 0 ;  /* 0x2f800000ff007431 */ /* 0x000fe200000001ff */
[----:B------:R-:W-:Y:S01]  /*0180*/  BSSY.RECONVERGENT B0, `(.L_x_1) ;  /* 0x0000035000007945 */ /* 0x000fe20003800200 */
[----:B--2---:R-:W-:-:S04]  /*0190*/  SHF.R.S32.HI R3, RZ, 0x1f, R6 ;  /* 0x0000001fff037819 */ /* 0x004fc80000011406 */
[----:B------:R-:W-:-:S04]  /*01a0*/  LOP3.LUT R3, R3, R6, RZ, 0x3c, !PT ;  /* 0x0000000603037212 */ /* 0x000fc800078e3cff */
[----:B------:R-:W-:-:S05]  /*01b0*/  I2FP.F32.U32 R3, R3 ;  /* 0x0000000300037245 */ /* 0x000fca0000201000 */
[----:B------:R-:W-:-:S04]  /*01c0*/  FFMA R3, R3, R0, 1.1641532182693481445e-10 ;  /* 0x2f00000003037423 */ /* 0x000fc80000000000 */
[----:B------:R-:W-:-:S05]  /*01d0*/  FADD R11, R3, -0.5 ;  /* 0xbf000000030b7421 */ /* 0x000fca0000000000 */
[----:B------:R-:W-:-:S13]  /*01e0*/  FSETP.GT.AND P0, PT, R11, -0.41999998688697814941, PT ;  /* 0xbed70a3d0b00780b */ /* 0x000fda0003f04000 */
[----:B------:R-:W-:Y:S05]  /*01f0*/  @P0 BRA `(.L_x_2) ;  /* 0x0000000000540947 */ /* 0x000fea0003800000 */
[----:B------:R-:W-:Y:S01]  /*0200*/  FSETP.GEU.AND P0, PT, |R3|, 1.175494350822287508e-38, PT ;  /* 0x008000000300780b */ /* 0x000fe20003f0e200 */
[----:B------:R-:W-:-:S12]  /*0210*/  IMAD.MOV.U32 R9, RZ, RZ, 0x34d49e28 ;  /* 0x34d49e28ff097424 */ /* 0x000fd800078e00ff */
[----:B------:R-:W-:-:S04]  /*0220*/  @!P0 FMUL R3, R3, 16777216 ;  /* 0x4b80000003038820 */ /* 0x000fc80000400000 */
[----:B------:R-:W0:Y:S02]  /*0230*/  MUFU.LG2 R0, R3 ;  /* 0x0000000300007308 */ /* 0x000e240000000c00 */
[----:B0-----:R-:W-:-:S04]  /*0240*/  @!P0 FADD R0, R0, -24 ;  /* 0xc1c0000000008421 */ /* 0x001fc80000000000 */
[----:B------:R-:W-:-:S05]  /*0250*/  FMUL R0, R0, -0.69314718246459960938 ;  /* 0xbf31721800007820 */ /* 0x000fca0000400000 */
[----:B------:R-:W-:-:S13]  /*0260*/  FSETP.GEU.AND P0, PT, |R0|, 1.175494350822287508e-38, PT ;  /* 0x008000000000780b */ /* 0x000fda0003f0e200 */
[----:B------:R-:W-:-:S04]  /*0270*/  @!P0 FMUL R0, R0, 16777216 ;  /* 0x4b80000000008820 */ /* 0x000fc80000400000 */
[----:B------:R-:W0:Y:S02]  /*0280*/  MUFU.LG2 R8, R0 ;  /* 0x0000000000087308 */ /* 0x000e240000000c00 */
[----:B0-----:R-:W-:-:S04]  /*0290*/  @!P0 FADD R8, R8, -24 ;  /* 0xc1c0000008088421 */ /* 0x001fc80000000000 */
[----:B------:R-:W-:-:S04]  /*02a0*/  FMUL R8, R8, 0.69314718246459960938 ;  /* 0x3f31721808087820 */ /* 0x000fc80000400000 */
[----:B------:R-:W-:-:S04]  /*02b0*/  FFMA R9, R8, R9, 2.888167500714189373e-07 ;  /* 0x349b0eac08097423 */ /* 0x000fc80000000009 */
[----:B------:R-:W-:-:S04]  /*02c0*/  FFMA R9, R8, R9, 3.2176787499338388443e-05 ;  /* 0x3806f59008097423 */ /* 0x000fc80000000009 */
[----:B------:R-:W-:-:S04]  /*02d0*/  FFMA R9, R8, R9, 0.00039518965058960020542 ;  /* 0x39cf317508097423 */ /* 0x000fc80000000009 */
[----:B------:R-:W-:-:S04]  /*02e0*/  FFMA R9, R8, R9, 0.0038405728992074728012 ;  /* 0x3b7bb21f08097423 */ /* 0x000fc80000000009 */
[----:B------:R-:W-:-:S04]  /*02f0*/  FFMA R9, R8, R9, 0.027643881738185882568 ;  /* 0x3ce2756c08097423 */ /* 0x000fc80000000009 */
[----:B------:R-:W-:-:S04]  /*0300*/  FFMA R9, R8, R9, 0.16079796850681304932 ;  /* 0x3e24a83908097423 */ /* 0x000fc80000000009 */
[----:B------:R-:W-:-:S04]  /*0310*/  FFMA R9, R8, R9, 0.97616899013519287109 ;  /* 0x3f79e63608097423 */ /* 0x000fc80000000009 */
[----:B------:R-:W-:-:S04]  /*0320*/  FFMA R9, R8, R9, 0.3374754786491394043 ;  /* 0x3eacc99608097423 */ /* 0x000fc80000000009 */
[----:B------:R-:W-:Y:S01]  /*0330*/  FADD R3, -R9, -RZ ;  /* 0x800000ff09037221 */ /* 0x000fe20000000100 */
[----:B------:R-:W-:Y:S06]  /*0340*/  BRA `(.L_x_3) ;  /* 0x0000000000607947 */ /* 0x000fec0003800000 */
.L_x_2:
[----:B------:R-:W-:Y:S01]  /*0350*/  MOV R3, 0x40485f81 ;  /* 0x40485f8100037802 */ /* 0x000fe20000000f00 */
[----:B------:R-:W-:Y:S01]  /*0360*/  FMUL R0, R11, R11 ;  /* 0x0000000b0b007220 */ /* 0x000fe20000400000 */
[----:B------:R-:W-:Y:S03]  /*0370*/  BSSY.RECONVERGENT B1, `(.L_x_3) ;  /* 0x0000015000017945 */ /* 0x000fe60003800200 */
[----:B------:R-:W-:-:S04]  /*0380*/  FFMA R3, R0, R3, -21.0622406005859375 ;  /* 0xc1a87f7800037423 */ /* 0x000fc80000000003 */
[----:B------:R-:W-:-:S04]  /*0390*/  FFMA R3, R0, R3, 23.083368301391601562 ;  /* 0x41b8aabd00037423 */ /* 0x000fc80000000003 */
[----:B------:R-:W-:-:S04]  /*03a0*/  FFMA R3, R0, R3, -8.4735107421875 ;  /* 0xc107938000037423 */ /* 0x000fc80000000003 */
[----:B------:R-:W-:Y:S01]  /*03b0*/  FFMA R13, R0, R3, 1 ;  /* 0x3f800000000d7423 */ /* 0x000fe20000000003 */
[----:B------:R-:W-:-:S03]  /*03c0*/  IMAD.MOV.U32 R3, RZ, RZ, 0x41cb874b ;  /* 0x41cb874bff037424 */ /* 0x000fc600078e00ff */
[----:B------:R-:W0:Y:S01]  /*03d0*/  MUFU.RCP R8, R13 ;  /* 0x0000000d00087308 */ /* 0x000e220000001000 */
[----:B------:R-:W-:-:S04]  /*03e0*/  FFMA R3, R0, -R3, 41.39119720458984375 ;  /* 0x4225909600037423 */ /* 0x000fc80000000803 */
[----:B------:R-:W-:-:S04]  /*03f0*/  FFMA R3, R0, R3, -18.614999771118164062 ;  /* 0xc194eb8500037423 */ /* 0x000fc80000000003 */
[----:B------:R-:W-:-:S04]  /*0400*/  FFMA R0, R0, R3, 2.5066282749176025391 ;  /* 0x40206c9900007423 */ /* 0x000fc80000000003 */
[----:B------:R-:W-:-:S04]  /*0410*/  FMUL R0, R11, R0 ;  /* 0x000000000b007220 */ /* 0x000fc80000400000 */
[----:B------:R-:W1:Y:S01]  /*0420*/  FCHK P0, R0, R13 ;  /* 0x0000000d00007302 */ /* 0x000e620000000000 */
[----:B0-----:R-:W-:-:S04]  /*0430*/  FFMA R3, -R13, R8, 1 ;  /* 0x3f8000000d037423 */ /* 0x001fc80000000108 */
[----:B------:R-:W-:-:S04]  /*0440*/  FFMA R3, R8, R3, R8 ;  /* 0x0000000308037223 */ /* 0x000fc80000000008 */
[----:B------:R-:W-:-:S04]  /*0450*/  FFMA R8, R0, R3, RZ ;  /* 0x0000000300087223 */ /* 0x000fc800000000ff */
[----:B------:R-:W-:-:S04]  /*0460*/  FFMA R9, -R13, R8, R0 ;  /* 0x000000080d097223 */ /* 0x000fc80000000100 */
[----:B------:R-:W-:Y:S01]  /*0470*/  FFMA R3, R3, R9, R8 ;  /* 0x0000000903037223 */ /* 0x000fe20000000008 */
[----:B-1----:R-:W-:Y:S06]  /*0480*/  @!P0 BRA `(.L_x_4) ;  /* 0x00000000000c8947 */ /* 0x002fec0003800000 */
[----:B------:R-:W-:Y:S02]  /*0490*/  MOV R3, R13 ;  /* 0x0000000d00037202 */ /* 0x000fe40000000f00 */
[----:B------:R-:W-:-:S07]  /*04a0*/  MOV R10, 0x4c0 ;  /* 0x000004c0000a7802 */ /* 0x000fce0000000f00 */
[----:B------:R-:W-:Y:S05]  /*04b0*/  CALL.REL.NOINC `($__internal_0_$__cuda_sm3x_div_rn_noftz_f32_slowpath) ;  /* 0x0000000400907944 */ /* 0x000fea0003c00000 */
.L_x_4:
[----:B------:R-:W-:Y:S05]  /*04c0*/  BSYNC.RECONVERGENT B1 ;  /* 0x0000000000017941 */ /* 0x000fea0003800200 */
.L_x_3:
[----:B------:R-:W-:Y:S05]  /*04d0*/  BSYNC.RECONVERGENT B0 ;  /* 0x0000000000007941 */ /* 0x000fea0003800200 */
.L_x_1:
[C---:B------:R-:W-:Y:S02]  /*04e0*/  LEA R8, P1, R7.reuse, UR8, 0x2 ;  /* 0x0000000807087c11 */ /* 0x040fe4000f8210ff */
[----:B------:R-:W-:Y:S02]  /*04f0*/  ISETP.GT.AND P0, PT, R6, -0x1, PT ;  /* 0xffffffff0600780c */ /* 0x000fe40003f04270 */
[----:B------:R-:W-:Y:S01]  /*0500*/  LEA.HI.X R9, R7, UR9, RZ, 0x2, P1 ;  /* 0x0000000907097c11 */ /* 0x000fe200088f14ff */
[----:B------:R-:W-:Y:S01]  /*0510*/  IMAD.IADD R7, R2, 0x1, R7 ;  /* 0x0000000102077824 */ /* 0x000fe200078e0207 */
[----:B------:R-:W-:-:S04]  /*0520*/  FSEL R3, R3, -R3, P0 ;  /* 0x8000000303037208 */ /* 0x000fc80000000000 */
[----:B------:R-:W-:Y:S01]  /*0530*/  ISETP.GE.U32.AND P0, PT, R7, UR5, PT ;  /* 0x0000000507007c0c */ /* 0x000fe2000bf06070 */
[----:B------:R0:W-:-:S12]  /*0540*/  STG.E desc[UR6][R8.64], R3 ;  /* 0x0000000308007986 */ /* 0x0001d8000c101906 */
[----:B0-----:R-:W-:Y:S05]  /*0550*/  @!P0 BRA `(.L_x_5) ;  /* 0xfffffff800fc8947 */ /* 0x001fea000383ffff */
[----:B------:R-:W-:Y:S05]  /*0560*/  EXIT ;  /* 0x000000000000794d */ /* 0x000fea0003800000 */
.L_x_0:
[----:B------:R-:W0:Y:S01]  /*0570*/  LDC R8, c[0x0][0x390] ;  /* 0x0000e400ff087b82 */ /* 0x000e220000000800 */
[----:B------:R-:W1:Y:S01]  /*0580*/  LDCU UR4, c[0x0][0x390] ;  /* 0x00007200ff0477ac */ /* 0x000e620008000800 */
[----:B0-----:R-:W-:-:S04]  /*0590*/  IADD3 R0, PT, PT, R8, 0x1, RZ ;  /* 0x0000000108007810 */ /* 0x001fc80007ffe0ff */
[----:B------:R-:W0:Y:S01]  /*05a0*/  I2F.U32.RP R3, R0 ;  /* 0x0000000000037306 */ /* 0x000e220000209000 */
[----:B------:R-:W-:Y:S02]  /*05b0*/  IADD3 R9, PT, PT, RZ, -R0, RZ ;  /* 0x80000000ff097210 */ /* 0x000fe40007ffe0ff */
[----:B------:R-:W-:-:S05]  /*05c0*/  ISETP.NE.U32.AND P0, PT, R0, RZ, PT ;  /* 0x000000ff0000720c */ /* 0x000fca0003f05070 */
[----:B0-----:R-:W0:Y:S02]  /*05d0*/  MUFU.RCP R3, R3 ;  /* 0x0000000300037308 */ /* 0x001e240000001000 */
[----:B0-----:R-:W-:-:S06]  /*05e0*/  VIADD R4, R3, 0xffffffe ;  /* 0x0ffffffe03047836 */ /* 0x001fcc0000000000 */
[----:B------:R0:W2:Y:S02]  /*05f0*/  F2I.FTZ.U32.TRUNC.NTZ R5, R4 ;  /* 0x0000000400057305 */ /* 0x0000a4000021f000 */
[----:B0-----:R-:W-:Y:S02]  /*0600*/  IMAD.MOV.U32 R4, RZ, RZ, RZ ;  /* 0x000000ffff047224 */ /* 0x001fe400078e00ff */
[----:B--2---:R-:W-:-:S04]  /*0610*/  IMAD R9, R9, R5, RZ ;  /* 0x0000000509097224 */ /* 0x004fc800078e02ff */
[----:B------:R-:W-:-:S06]  /*0620*/  IMAD.HI.U32 R5, R5, R9, R4 ;  /* 0x0000000905057227 */ /* 0x000fcc00078e0004 */
[----:B------:R-:W-:Y:S02]  /*0630*/  IMAD.HI.U32 R6, R5, -0x1, RZ ;  /* 0xffffffff05067827 */ /* 0x000fe400078e00ff */
[----:B------:R-:W0:Y:S03]  /*0640*/  LDC.64 R4, c[0x0][0x380] ;  /* 0x0000e000ff047b82 */ /* 0x000e260000000a00 */
[----:B------:R-:W-:-:S05]  /*0650*/  IADD3 R9, PT, PT, -R6, RZ, RZ ;  /* 0x000000ff06097210 */ /* 0x000fca0007ffe1ff */
[----:B------:R-:W-:-:S05]  /*0660*/  IMAD R9, R0, R9, -0x1 ;  /* 0xffffffff00097424 */ /* 0x000fca00078e0209 */
[----:B------:R-:W-:-:S13]  /*0670*/  ISETP.GE.U32.AND P2, PT, R9, R0, PT ;  /* 0x000000000900720c */ /* 0x000fda0003f46070 */
[----:B------:R-:W-:Y:S01]  /*0680*/  @P2 IMAD.IADD R9, R9, 0x1, -R0 ;  /* 0x0000000109092824 */ /* 0x000fe200078e0a00 */
[----:B------:R-:W-:Y:S02]  /*0690*/  @P2 IADD3 R6, PT, PT, R6, 0x1, RZ ;  /* 0x0000000106062810 */ /* 0x000fe40007ffe0ff */
[----:B------:R-:W-:Y:S02]  /*06a0*/  ISETP.GE.U32.AND P2, PT, R7, R8, PT ;  /* 0x000000080700720c */ /* 0x000fe40003f46070 */
[----:B------:R-:W-:-:S13]  /*06b0*/  ISETP.GE.U32.AND P1, PT, R9, R0, PT ;  /* 0x000000000900720c */ /* 0x000fda0003f26070 */
[----:B------:R-:W-:Y:S02]  /*06c0*/  @P1 IADD3 R6, PT, PT, R6, 0x1, RZ ;  /* 0x0000000106061810 */ /* 0x000fe40007ffe0ff */
[----:B------:R-:W-:Y:S01]  /*06d0*/  @!P0 LOP3.LUT R6, RZ, R0, RZ, 0x33, !PT ;  /* 0x00000000ff068212 */ /* 0x000fe200078e33ff */
[----:B-1----:R-:W-:Y:S06]  /*06e0*/  @P2 EXIT ;  /* 0x000000000000294d */ /* 0x002fec0003800000 */
.L_x_10:
[----:B------:R-:W-:Y:S02]  /*06f0*/  VIADD R3, R7, 0x1 ;  /* 0x0000000107037836 */ /* 0x000fe40000000000 */
[----:B------:R-:W-:Y:S01]  /*0700*/  HFMA2 R0, -RZ, RZ, 0.1171875, 0 ;  /* 0x2f800000ff007431 */ /* 0x000fe200000001ff */
[----:B------:R-:W-:Y:S01]  /*0710*/  BSSY.RECONVERGENT B0, `(.L_x_6) ;  /* 0x0000036000007945 */ /* 0x000fe20003800200 */
[----:B------:R-:W-:-:S05]  /*0720*/  IMAD R8, R6, R3, RZ ;  /* 0x0000000306087224 */ /* 0x000fca00078e02ff */
[----:B------:R-:W-:-:S04]  /*0730*/  SHF.R.S32.HI R3, RZ, 0x1f, R8 ;  /* 0x0000001fff037819 */ /* 0x000fc80000011408 */
[----:B------:R-:W-:-:S04]  /*0740*/  LOP3.LUT R3, R3, R8, RZ, 0x3c, !PT ;  /* 0x0000000803037212 */ /* 0x000fc800078e3cff */
[----:B------:R-:W-:-:S05]  /*0750*/  I2FP.F32.U32 R3, R3 ;  /* 0x0000000300037245 */ /* 0x000fca0000201000 */
[----:B------:R-:W-:-:S04]  /*0760*/  FFMA R3, R3, R0, 1.1641532182693481445e-10 ;  /* 0x2f00000003037423 */ /* 0x000fc80000000000 */
[----:B------:R-:W-:-:S05]  /*0770*/  FADD R11, R3, -0.5 ;  /* 0xbf000000030b7421 */ /* 0x000fca0000000000 */
[----:B------:R-:W-:-:S13]  /*0780*/  FSETP.GT.AND P0, PT, R11, -0.41999998688697814941, PT ;  /* 0xbed70a3d0b00780b */ /* 0x000fda0003f04000 */
[----:B------:R-:W-:Y:S05]  /*0790*/  @P0 BRA `(.L_x_7) ;  /* 0x0000000000540947 */ /* 0x000fea0003800000 */
[----:B------:R-:W-:Y:S02]  /*07a0*/  FSETP.GEU.AND P0, PT, |R3|, 1.175494350822287508e-38, PT ;  /* 0x008000000300780b */ /* 0x000fe40003f0e200 */
[----:B------:R-:W-:-:S11]  /*07b0*/  MOV R10, 0x34d49e28 ;  /* 0x34d49e28000a7802 */ /* 0x000fd60000000f00 */
[----:B------:R-:W-:-:S04]  /*07c0*/  @!P0 FMUL R3, R3, 16777216 ;  /* 0x4b80000003038820 */ /* 0x000fc80000400000 */
[----:B------:R-:W1:Y:S02]  /*07d0*/  MUFU.LG2 R0, R3 ;  /* 0x0000000300007308 */ /* 0x000e640000000c00 */
[----:B-1----:R-:W-:-:S04]  /*07e0*/  @!P0 FADD R0, R0, -24 ;  /* 0xc1c0000000008421 */ /* 0x002fc80000000000 */
[----:B------:R-:W-:-:S05]  /*07f0*/  FMUL R0, R0, -0.69314718246459960938 ;  /* 0xbf31721800007820 */ /* 0x000fca0000400000 */
[----:B------:R-:W-:-:S13]  /*0800*/  FSETP.GEU.AND P0, PT, |R0|, 1.175494350822287508e-38, PT ;  /* 0x008000000000780b */ /* 0x000fda0003f0e200 */
[----:B------:R-:W-:-:S04]  /*0810*/  @!P0 FMUL R0, R0, 16777216 ;  /* 0x4b80000000008820 */ /* 0x000fc80000400000 */
[----:B------:R-:W1:Y:S02]  /*0820*/  MUFU.LG2 R9, R0 ;  /* 0x0000000000097308 */ /* 0x000e640000000c00 */
[----:B-1----:R-:W-:-:S04]  /*0830*/  @!P0 FADD R9, R9, -24 ;  /* 0xc1c0000009098421 */ /* 0x002fc80000000000 */
        /* <DEDUP_REMOVED lines=11> */
.L_x_7:
[----:B------:R-:W-:Y:S02]  /*08f0*/  IMAD.MOV.U32 R3, RZ, RZ, 0x40485f81 ;  /* 0x40485f81ff037424 */ /* 0x000fe400078e00ff */
[----:B------:R-:W-:Y:S01]  /*0900*/  FMUL R0, R11, R11 ;  /* 0x0000000b0b007220 */ /* 0x000fe20000400000 */
[----:B------:R-:W-:Y:S03]  /*0910*/  BSSY.RECONVERGENT B1, `(.L_x_8) ;  /* 0x0000015000017945 */ /* 0x000fe60003800200 */
[----:B------:R-:W-:-:S04]  /*0920*/  FFMA R3, R0, R3, -21.0622406005859375 ;  /* 0xc1a87f7800037423 */ /* 0x000fc80000000003 */
[----:B------:R-:W-:-:S04]  /*0930*/  FFMA R3, R0, R3, 23.083368301391601562 ;  /* 0x41b8aabd00037423 */ /* 0x000fc80000000003 */
[----:B------:R-:W-:-:S04]  /*0940*/  FFMA R3, R0, R3, -8.4735107421875 ;  /* 0xc107938000037423 */ /* 0x000fc80000000003 */
[----:B------:R-:W-:Y:S01]  /*0950*/  FFMA R13, R0, R3, 1 ;  /* 0x3f800000000d7423 */ /* 0x000fe20000000003 */
[----:B------:R-:W-:-:S03]  /*0960*/  MOV R3, 0x41cb874b ;  /* 0x41cb874b00037802 */ /* 0x000fc60000000f00 */
[----:B------:R-:W1:Y:S02]  /*0970*/  MUFU.RCP R9, R13 ;  /* 0x0000000d00097308 */ /* 0x000e640000001000 */
[----:B------:R-:W-:-:S04]  /*0980*/  FFMA R3, R0, -R3, 41.39119720458984375 ;  /* 0x4225909600037423 */ /* 0x000fc80000000803 */
[----:B------:R-:W-:-:S04]  /*0990*/  FFMA R3, R0, R3, -18.614999771118164062 ;  /* 0xc194eb8500037423 */ /* 0x000fc80000000003 */
[----:B------:R-:W-:-:S04]  /*09a0*/  FFMA R0, R0, R3, 2.5066282749176025391 ;  /* 0x40206c9900007423 */ /* 0x000fc80000000003 */
[----:B------:R-:W-:Y:S01]  /*09b0*/  FMUL R0, R11, R0 ;  /* 0x000000000b007220 */ /* 0x000fe20000400000 */
[----:B-1----:R-:W-:-:S03]  /*09c0*/  FFMA R10, -R13, R9, 1 ;  /* 0x3f8000000d0a7423 */ /* 0x002fc60000000109 */
[----:B------:R-:W1:Y:S01]  /*09d0*/  FCHK P0, R0, R13 ;  /* 0x0000000d00007302 */ /* 0x000e620000000000 */
[----:B------:R-:W-:-:S04]  /*09e0*/  FFMA R9, R9, R10, R9 ;  /* 0x0000000a09097223 */ /* 0x000fc80000000009 */
[----:B------:R-:W-:-:S04]  /*09f0*/  FFMA R10, R0, R9, RZ ;  /* 0x00000009000a7223 */ /* 0x000fc800000000ff */
[----:B------:R-:W-:-:S04]  /*0a00*/  FFMA R3, -R13, R10, R0 ;  /* 0x0000000a0d037223 */ /* 0x000fc80000000100 */
[----:B------:R-:W-:Y:S01]  /*0a10*/  FFMA R3, R9, R3, R10 ;  /* 0x0000000309037223 */ /* 0x000fe2000000000a */
[----:B-1----:R-:W-:Y:S06]  /*0a20*/  @!P0 BRA `(.L_x_9) ;  /* 0x00000000000c8947 */ /* 0x002fec0003800000 */
[----:B------:R-:W-:Y:S02]  /*0a30*/  MOV R3, R13 ;  /* 0x0000000d00037202 */ /* 0x000fe40000000f00 */
[----:B------:R-:W-:-:S07]  /*0a40*/  MOV R10, 0xa60 ;  /* 0x00000a60000a7802 */ /* 0x000fce0000000f00 */
[----:B0-----:R-:W-:Y:S05]  /*0a50*/  CALL.REL.NOINC `($__internal_0_$__cuda_sm3x_div_rn_noftz_f32_slowpath) ;  /* 0x0000000000287944 */ /* 0x001fea0003c00000 */
.L_x_9:
[----:B------:R-:W-:Y:S05]  /*0a60*/  BSYNC.RECONVERGENT B1 ;  /* 0x0000000000017941 */ /* 0x000fea0003800200 */
.L_x_8:
[----:B------:R-:W-:Y:S05]  /*0a70*/  BSYNC.RECONVERGENT B0 ;  /* 0x0000000000007941 */ /* 0x000fea0003800200 */
.L_x_6:
[----:B------:R-:W-:Y:S01]  /*0a80*/  ISETP.GT.AND P0, PT, R8, -0x1, PT ;  /* 0xffffffff0800780c */ /* 0x000fe20003f04270 */
[----:B0-----:R-:W-:-:S03]  /*0a90*/  IMAD.WIDE.U32 R8, R7, 0x4, R4 ;  /* 0x0000000407087825 */ /* 0x001fc600078e0004 */
[----:B------:R-:W-:Y:S01]  /*0aa0*/  FSEL R3, R3, -R3, P0 ;  /* 0x8000000303037208 */ /* 0x000fe20000000000 */
[----:B------:R-:W-:-:S04]  /*0ab0*/  IMAD.IADD R7, R2, 0x1, R7 ;  /* 0x0000000102077824 */ /* 0x000fc800078e0207 */
[----:B------:R1:W-:Y:S01]  /*0ac0*/  STG.E desc[UR6][R8.64], R3 ;  /* 0x0000000308007986 */ /* 0x0003e2000c101906 */
[----:B------:R-:W-:-:S13]  /*0ad0*/  ISETP.GE.U32.AND P0, PT, R7, UR4, PT ;  /* 0x0000000407007c0c */ /* 0x000fda000bf06070 */
[----:B-1----:R-:W-:Y:S05]  /*0ae0*/  @!P0 BRA `(.L_x_10) ;  /* 0xfffffffc00008947 */ /* 0x002fea000383ffff */
[----:B------:R-:W-:Y:S05]  /*0af0*/  EXIT ;  /* 0x000000000000794d */ /* 0x000fea0003800000 */
        .weak           $__internal_0_$__cuda_sm3x_div_rn_noftz_f32_slowpath
        .type           $__internal_0_$__cuda_sm3x_div_rn_noftz_f32_slowpath,@function
        .size           $__internal_0_$__cuda_sm3x_div_rn_noftz_f32_slowpath,(.L_x_25 - $__internal_0_$__cuda_sm3x_div_rn_noftz_f32_slowpath)
$__internal_0_$__cuda_sm3x_div_rn_noftz_f32_slowpath:
[----:B------:R-:W-:Y:S01]  /*0b00*/  SHF.R.U32.HI R11, RZ, 0x17, R3 ;  /* 0x00000017ff0b7819 */ /* 0x000fe20000011603 */
[----:B------:R-:W-:Y:S01]  /*0b10*/  BSSY.RECONVERGENT B2, `(.L_x_11) ;  /* 0x0000062000027945 */ /* 0x000fe20003800200 */
[----:B------:R-:W-:Y:S02]  /*0b20*/  SHF.R.U32.HI R9, RZ, 0x17, R0 ;  /* 0x00000017ff097819 */ /* 0x000fe40000011600 */
[----:B------:R-:W-:Y:S02]  /*0b30*/  LOP3.LUT R11, R11, 0xff, RZ, 0xc0, !PT ;  /* 0x000000ff0b0b7812 */ /* 0x000fe400078ec0ff */
[----:B------:R-:W-:Y:S02]  /*0b40*/  LOP3.LUT R14, R9, 0xff, RZ, 0xc0, !PT ;  /* 0x000000ff090e7812 */ /* 0x000fe400078ec0ff */
[----:B------:R-:W-:Y:S02]  /*0b50*/  IADD3 R13, PT, PT, R11, -0x1, RZ ;  /* 0xffffffff0b0d7810 */ /* 0x000fe40007ffe0ff */
[----:B------:R-:W-:-:S02]  /*0b60*/  IADD3 R12, PT, PT, R14, -0x1, RZ ;  /* 0xffffffff0e0c7810 */ /* 0x000fc40007ffe0ff */
[----:B------:R-:W-:-:S04]  /*0b70*/  ISETP.GT.U32.AND P0, PT, R13, 0xfd, PT ;  /* 0x000000fd0d00780c */ /* 0x000fc80003f04070 */
[----:B------:R-:W-:-:S13]  /*0b80*/  ISETP.GT.U32.OR P0, PT, R12, 0xfd, P0 ;  /* 0x000000fd0c00780c */ /* 0x000fda0000704470 */
[----:B------:R-:W-:Y:S01]  /*0b90*/  @!P0 IMAD.MOV.U32 R9, RZ, RZ, RZ ;  /* 0x000000ffff098224 */ /* 0x000fe200078e00ff */
[----:B------:R-:W-:Y:S06]  /*0ba0*/  @!P0 BRA `(.L_x_12) ;  /* 0x00000000005c8947 */ /* 0x000fec0003800000 */
[----:B------:R-:W-:Y:S02]  /*0bb0*/  FSETP.GTU.FTZ.AND P0, PT, |R0|, +INF , PT ;  /* 0x7f8000000000780b */ /* 0x000fe40003f1c200 */
[----:B------:R-:W-:-:S04]  /*0bc0*/  FSETP.GTU.FTZ.AND P1, PT, |R3|, +INF , PT ;  /* 0x7f8000000300780b */ /* 0x000fc80003f3c200 */
[----:B------:R-:W-:-:S13]  /*0bd0*/  PLOP3.LUT P0, PT, P0, P1, PT, 0xf8, 0x8f ;  /* 0x00000000008f781c */ /* 0x000fda0000703f70 */
[----:B------:R-:W-:Y:S05]  /*0be0*/  @P0 BRA `(.L_x_13) ;  /* 0x00000004004c0947 */ /* 0x000fea0003800000 */
[----:B------:R-:W-:-:S13]  /*0bf0*/  LOP3.LUT P0, RZ, R3, 0x7fffffff, R0, 0xc8, !PT ;  /* 0x7fffffff03ff7812 */ /* 0x000fda000780c800 */
[----:B------:R-:W-:Y:S05]  /*0c00*/  @!P0 BRA `(.L_x_14) ;  /* 0x00000004003c8947 */ /* 0x000fea0003800000 */
[C---:B------:R-:W-:Y:S02]  /*0c10*/  FSETP.NEU.FTZ.AND P2, PT, |R0|.reuse, +INF , PT ;  /* 0x7f8000000000780b */ /* 0x040fe40003f5d200 */
[----:B------:R-:W-:Y:S02]  /*0c20*/  FSETP.NEU.FTZ.AND P1, PT, |R3|, +INF , PT ;  /* 0x7f8000000300780b */ /* 0x000fe40003f3d200 */
[----:B------:R-:W-:-:S11]  /*0c30*/  FSETP.NEU.FTZ.AND P0, PT, |R0|, +INF , PT ;  /* 0x7f8000000000780b */ /* 0x000fd60003f1d200 */
[----:B------:R-:W-:Y:S05]  /*0c40*/  @!P1 BRA !P2, `(.L_x_14) ;  /* 0x00000004002c9947 */ /* 0x000fea0005000000 */
[----:B------:R-:W-:-:S04]  /*0c50*/  LOP3.LUT P2, RZ, R0, 0x7fffffff, RZ, 0xc0, !PT ;  /* 0x7fffffff00ff7812 */ /* 0x000fc8000784c0ff */
[----:B------:R-:W-:-:S13]  /*0c60*/  PLOP3.LUT P1, PT, P1, P2, PT, 0x2f, 0xf2 ;  /* 0x0000000000f2781c */ /* 0x000fda0000f24577 */
[----:B------:R-:W-:Y:S05]  /*0c70*/  @P1 BRA `(.L_x_15) ;  /* 0x0000000400181947 */ /* 0x000fea0003800000 */
[----:B------:R-:W-:-:S04]  /*0c80*/  LOP3.LUT P1, RZ, R3, 0x7fffffff, RZ, 0xc0, !PT ;  /* 0x7fffffff03ff7812 */ /* 0x000fc8000782c0ff */
[----:B------:R-:W-:-:S13]  /*0c90*/  PLOP3.LUT P0, PT, P0, P1, PT, 0x2f, 0xf2 ;  /* 0x0000000000f2781c */ /* 0x000fda0000702577 */
[----:B------:R-:W-:Y:S05]  /*0ca0*/  @P0 BRA `(.L_x_16) ;  /* 0x0000000400000947 */ /* 0x000fea0003800000 */
[----:B------:R-:W-:Y:S02]  /*0cb0*/  ISETP.GE.AND P0, PT, R12, RZ, PT ;  /* 0x000000ff0c00720c */ /* 0x000fe40003f06270 */
[----:B------:R-:W-:-:S11]  /*0cc0*/  ISETP.GE.AND P1, PT, R13, RZ, PT ;  /* 0x000000ff0d00720c */ /* 0x000fd60003f26270 */
[----:B------:R-:W-:Y:S01]  /*0cd0*/  @P0 MOV R9, RZ ;  /* 0x000000ff00090202 */ /* 0x000fe20000000f00 */
[----:B------:R-:W-:Y:S01]  /*0ce0*/  @!P0 FFMA R0, R0, 1.84467440737095516160e+19, RZ ;  /* 0x5f80000000008823 */ /* 0x000fe200000000ff */
[----:B------:R-:W-:Y:S01]  /*0cf0*/  @!P0 MOV R9, 0xffffffc0 ;  /* 0xffffffc000098802 */ /* 0x000fe20000000f00 */
[----:B------:R-:W-:-:S04]  /*0d00*/  @!P1 FFMA R3, R3, 1.84467440737095516160e+19, RZ ;  /* 0x5f80000003039823 */ /* 0x000fc800000000ff */
[----:B------:R-:W-:-:S07]  /*0d10*/  @!P1 VIADD R9, R9, 0x40 ;  /* 0x0000004009099836 */ /* 0x000fce0000000000 */
.L_x_12:
[----:B------:R-:W-:Y:S01]  /*0d20*/  LEA R12, R11, 0xc0800000, 0x17 ;  /* 0xc08000000b0c7811 */ /* 0x000fe200078eb8ff */
[----:B------:R-:W-:Y:S03]  /*0d30*/  BSSY.RECONVERGENT B3, `(.L_x_17) ;  /* 0x0000036000037945 */ /* 0x000fe60003800200 */
[----:B------:R-:W-:Y:S02]  /*0d40*/  IADD3 R13, PT, PT, -R12, R3, RZ ;  /* 0x000000030c0d7210 */ /* 0x000fe40007ffe1ff */
[----:B------:R-:W-:Y:S02]  /*0d50*/  IADD3 R12, PT, PT, R14, -0x7f, RZ ;  /* 0xffffff810e0c7810 */ /* 0x000fe40007ffe0ff */
[----:B------:R-:W0:Y:S01]  /*0d60*/  MUFU.RCP R3, R13 ;  /* 0x0000000d00037308 */ /* 0x000e220000001000 */
[----:B------:R-:W-:Y:S02]  /*0d70*/  FADD.FTZ R15, -R13, -RZ ;  /* 0x800000ff0d0f7221 */ /* 0x000fe40000010100 */
[C---:B------:R-:W-:Y:S01]  /*0d80*/  IMAD R0, R12.reuse, -0x800000, R0 ;  /* 0xff8000000c007824 */ /* 0x040fe200078e0200 */
[----:B------:R-:W-:-:S05]  /*0d90*/  IADD3 R12, PT, PT, R12, 0x7f, -R11 ;  /* 0x0000007f0c0c7810 */ /* 0x000fca0007ffe80b */
[----:B------:R-:W-:Y:S02]  /*0da0*/  IMAD.IADD R12, R12, 0x1, R9 ;  /* 0x000000010c0c7824 */ /* 0x000fe400078e0209 */
[----:B0-----:R-:W-:-:S04]  /*0db0*/  FFMA R14, R3, R15, 1 ;  /* 0x3f800000030e7423 */ /* 0x001fc8000000000f */
[----:B------:R-:W-:-:S04]  /*0dc0*/  FFMA R3, R3, R14, R3 ;  /* 0x0000000e03037223 */ /* 0x000fc80000000003 */
[----:B------:R-:W-:-:S04]  /*0dd0*/  FFMA R14, R0, R3, RZ ;  /* 0x00000003000e7223 */ /* 0x000fc800000000ff */
[----:B------:R-:W-:-:S04]  /*0de0*/  FFMA R16, R15, R14, R0 ;  /* 0x0000000e0f107223 */ /* 0x000fc80000000000 */
[----:B------:R-:W-:-:S04]  /*0df0*/  FFMA R16, R3, R16, R14 ;  /* 0x0000001003107223 */ /* 0x000fc8000000000e */
[----:B------:R-:W-:-:S04]  /*0e00*/  FFMA R15, R15, R16, R0 ;  /* 0x000000100f0f7223 */ /* 0x000fc80000000000 */
[----:B------:R-:W-:-:S05]  /*0e10*/  FFMA R0, R3, R15, R16 ;  /* 0x0000000f03007223 */ /* 0x000fca0000000010 */
[----:B------:R-:W-:-:S04]  /*0e20*/  SHF.R.U32.HI R11, RZ, 0x17, R0 ;  /* 0x00000017ff0b7819 */ /* 0x000fc80000011600 */
[----:B------:R-:W-:-:S04]  /*0e30*/  LOP3.LUT R11, R11, 0xff, RZ, 0xc0, !PT ;  /* 0x000000ff0b0b7812 */ /* 0x000fc800078ec0ff */
[----:B------:R-:W-:-:S04]  /*0e40*/  IADD3 R13, PT, PT, R11, R12, RZ ;  /* 0x0000000c0b0d7210 */ /* 0x000fc80007ffe0ff */
[----:B------:R-:W-:-:S04]  /*0e50*/  IADD3 R9, PT, PT, R13, -0x1, RZ ;  /* 0xffffffff0d097810 */ /* 0x000fc80007ffe0ff */
[----:B------:R-:W-:-:S13]  /*0e60*/  ISETP.GE.U32.AND P0, PT, R9, 0xfe, PT ;  /* 0x000000fe0900780c */ /* 0x000fda0003f06070 */
[----:B------:R-:W-:Y:S05]  /*0e70*/  @!P0 BRA `(.L_x_18) ;  /* 0x0000000000808947 */ /* 0x000fea0003800000 */
[----:B------:R-:W-:-:S13]  /*0e80*/  ISETP.GT.AND P0, PT, R13, 0xfe, PT ;  /* 0x000000fe0d00780c */ /* 0x000fda0003f04270 */
[----:B------:R-:W-:Y:S05]  /*0e90*/  @P0 BRA `(.L_x_19) ;  /* 0x00000000006c0947 */ /* 0x000fea0003800000 */
[----:B------:R-:W-:-:S13]  /*0ea0*/  ISETP.GE.AND P0, PT, R13, 0x1, PT ;  /* 0x000000010d00780c */ /* 0x000fda0003f06270 */
[----:B------:R-:W-:Y:S05]  /*0eb0*/  @P0 BRA `(.L_x_20) ;  /* 0x0000000000740947 */ /* 0x000fea0003800000 */
[----:B------:R-:W-:Y:S02]  /*0ec0*/  ISETP.GE.AND P0, PT, R13, -0x18, PT ;  /* 0xffffffe80d00780c */ /* 0x000fe40003f06270 */
[----:B------:R-:W-:-:S11]  /*0ed0*/  LOP3.LUT R0, R0, 0x80000000, RZ, 0xc0, !PT ;  /* 0x8000000000007812 */ /* 0x000fd600078ec0ff */
[----:B------:R-:W-:Y:S05]  /*0ee0*/  @!P0 BRA `(.L_x_20) ;  /* 0x0000000000688947 */ /* 0x000fea0003800000 */
[-CC-:B------:R-:W-:Y:S01]  /*0ef0*/  FFMA.RZ R9, R3, R15.reuse, R16.reuse ;  /* 0x0000000f03097223 */ /* 0x180fe2000000c010 */
[----:B------:R-:W-:Y:S02]  /*0f00*/  VIADD R14, R13, 0x20 ;  /* 0x000000200d0e7836 */ /* 0x000fe40000000000 */
[-CC-:B------:R-:W-:Y:S01]  /*0f10*/  FFMA.RM R12, R3, R15.reuse, R16.reuse ;  /* 0x0000000f030c7223 */ /* 0x180fe20000004010 */
[----:B------:R-:W-:Y:S02]  /*0f20*/  ISETP.NE.AND P2, PT, R13, RZ, PT ;  /* 0x000000ff0d00720c */ /* 0x000fe40003f45270 */
[----:B------:R-:W-:Y:S01]  /*0f30*/  LOP3.LUT R11, R9, 0x7fffff, RZ, 0xc0, !PT ;  /* 0x007fffff090b7812 */ /* 0x000fe200078ec0ff */
[----:B------:R-:W-:Y:S01]  /*0f40*/  FFMA.RP R9, R3, R15, R16 ;  /* 0x0000000f03097223 */ /* 0x000fe20000008010 */
[----:B------:R-:W-:Y:S02]  /*0f50*/  ISETP.NE.AND P1, PT, R13, RZ, PT ;  /* 0x000000ff0d00720c */ /* 0x000fe40003f25270 */
[----:B------:R-:W-:-:S02]  /*0f60*/  LOP3.LUT R11, R11, 0x800000, RZ, 0xfc, !PT ;  /* 0x008000000b0b7812 */ /* 0x000fc400078efcff */
[----:B------:R-:W-:Y:S02]  /*0f70*/  IADD3 R3, PT, PT, -R13, RZ, RZ ;  /* 0x000000ff0d037210 */ /* 0x000fe40007ffe1ff */
[----:B------:R-:W-:Y:S02]  /*0f80*/  SHF.L.U32 R14, R11, R14, RZ ;  /* 0x0000000e0b0e7219 */ /* 0x000fe400000006ff */
[----:B------:R-:W-:Y:S02]  /*0f90*/  FSETP.NEU.FTZ.AND P0, PT, R9, R12, PT ;  /* 0x0000000c0900720b */ /* 0x000fe40003f1d000 */
[----:B------:R-:W-:Y:S02]  /*0fa0*/  SEL R12, R3, RZ, P2 ;  /* 0x000000ff030c7207 */ /* 0x000fe40001000000 */
[----:B------:R-:W-:Y:S02]  /*0fb0*/  ISETP.NE.AND P1, PT, R14, RZ, P1 ;  /* 0x000000ff0e00720c */ /* 0x000fe40000f25270 */
[----:B------:R-:W-:-:S02]  /*0fc0*/  SHF.R.U32.HI R12, RZ, R12, R11 ;  /* 0x0000000cff0c7219 */ /* 0x000fc4000001160b */
[----:B------:R-:W-:Y:S02]  /*0fd0*/  PLOP3.LUT P0, PT, P0, P1, PT, 0xf8, 0x8f ;  /* 0x00000000008f781c */ /* 0x000fe40000703f70 */
[----:B------:R-:W-:Y:S02]  /*0fe0*/  SHF.R.U32.HI R14, RZ, 0x1, R12 ;  /* 0x00000001ff0e7819 */ /* 0x000fe4000001160c */
[----:B------:R-:W-:-:S04]  /*0ff0*/  SEL R3, RZ, 0x1, !P0 ;  /* 0x00000001ff037807 */ /* 0x000fc80004000000 */
[----:B------:R-:W-:-:S04]  /*1000*/  LOP3.LUT R3, R3, 0x1, R14, 0xf8, !PT ;  /* 0x0000000103037812 */ /* 0x000fc800078ef80e */
[----:B------:R-:W-:-:S04]  /*1010*/  LOP3.LUT R3, R3, R12, RZ, 0xc0, !PT ;  /* 0x0000000c03037212 */ /* 0x000fc800078ec0ff */
[----:B------:R-:W-:-:S04]  /*1020*/  IADD3 R3, PT, PT, R14, R3, RZ ;  /* 0x000000030e037210 */ /* 0x000fc80007ffe0ff */
[----:B------:R-:W-:Y:S01]  /*1030*/  LOP3.LUT R0, R3, R0, RZ, 0xfc, !PT ;  /* 0x0000000003007212 */ /* 0x000fe200078efcff */
[----:B------:R-:W-:Y:S06]  /*1040*/  BRA `(.L_x_20) ;  /* 0x0000000000107947 */ /* 0x000fec0003800000 */
.L_x_19:
[----:B------:R-:W-:-:S04]  /*1050*/  LOP3.LUT R0, R0, 0x80000000, RZ, 0xc0, !PT ;  /* 0x8000000000007812 */ /* 0x000fc800078ec0ff */
[----:B------:R-:W-:Y:S01]  /*1060*/  LOP3.LUT R0, R0, 0x7f800000, RZ, 0xfc, !PT ;  /* 0x7f80000000007812 */ /* 0x000fe200078efcff */
[----:B------:R-:W-:Y:S06]  /*1070*/  BRA `(.L_x_20) ;  /* 0x0000000000047947 */ /* 0x000fec0003800000 */
.L_x_18:
[----:B------:R-:W-:-:S07]  /*1080*/  IMAD R0, R12, 0x800000, R0 ;  /* 0x008000000c007824 */ /* 0x000fce00078e0200 */
.L_x_20:
[----:B------:R-:W-:Y:S05]  /*1090*/  BSYNC.RECONVERGENT B3 ;  /* 0x0000000000037941 */ /* 0x000fea0003800200 */
.L_x_17:
[----:B------:R-:W-:Y:S05]  /*10a0*/  BRA `(.L_x_21) ;  /* 0x0000000000207947 */ /* 0x000fea0003800000 */
.L_x_16:
[----:B------:R-:W-:-:S04]  /*10b0*/  LOP3.LUT R0, R3, 0x80000000, R0, 0x48, !PT ;  /* 0x8000000003007812 */ /* 0x000fc800078e4800 */
[----:B------:R-:W-:Y:S01]  /*10c0*/  LOP3.LUT R0, R0, 0x7f800000, RZ, 0xfc, !PT ;  /* 0x7f80000000007812 */ /* 0x000fe200078efcff */
[----:B------:R-:W-:Y:S06]  /*10d0*/  BRA `(.L_x_21) ;  /* 0x0000000000147947 */ /* 0x000fec0003800000 */
.L_x_15:
[----:B------:R-:W-:Y:S01]  /*10e0*/  LOP3.LUT R0, R3, 0x80000000, R0, 0x48, !PT ;  /* 0x8000000003007812 */ /* 0x000fe200078e4800 */
[----:B------:R-:W-:Y:S06]  /*10f0*/  BRA `(.L_x_21) ;  /* 0x00000000000c7947 */ /* 0x000fec0003800000 */
.L_x_14:
[----:B------:R-:W0:Y:S01]  /*1100*/  MUFU.RSQ R0, -QNAN ;  /* 0xffc0000000007908 */ /* 0x000e220000001400 */
[----:B------:R-:W-:Y:S05]  /*1110*/  BRA `(.L_x_21) ;  /* 0x0000000000047947 */ /* 0x000fea0003800000 */
.L_x_13:
[----:B------:R-:W-:-:S07]  /*1120*/  FADD.FTZ R0, R0, R3 ;  /* 0x0000000300007221 */ /* 0x000fce0000010000 */
.L_x_21:
[----:B------:R-:W-:Y:S05]  /*1130*/  BSYNC.RECONVERGENT B2 ;  /* 0x0000000000027941 */ /* 0x000fea0003800200 */
.L_x_11:
[----:B------:R-:W-:Y:S01]  /*1140*/  HFMA2 R11, -RZ, RZ, 0, 0 ;  /* 0x00000000ff0b7431 */ /* 0x000fe200000001ff */
[----:B0-----:R-:W-:-:S03]  /*1150*/  MOV R3, R0 ;  /* 0x0000000000037202 */ /* 0x001fc60000000f00 */
[----:B------:R-:W-:Y:S05]  /*1160*/  RET.REL.NODEC R10 `(_Z16inverseCNDKernelPfPjj) ;  /* 0xffffffec0aa47950 */ /* 0x000fea0003c3ffff */
.L_x_22:
[----:B------:R-:W-:-:S00]  /*1170*/  BRA `(.L_x_22) ;  /* 0xfffffffc00fc7947 */ /* 0x000fc0000383ffff */
[----:B------:R-:W-:-:S00]  /*1180*/  NOP ;  /* 0x0000000000007918 */ /* 0x000fc00000000000 */
[----:B------:R-:W-:-:S00]  /*1190*/  NOP ;  /* 0x0000000000007918 */ /* 0x000fc00000000000 */
[----:B------:R-:W-:-:S00]  /*11a0*/  NOP ;  /* 0x0000000000007918 */ /* 0x000fc00000000000 */
[----:B------:R-:W-:-:S00]  /*11b0*/  NOP ;  /* 0x0000000000007918 */ /* 0x000fc00000000000 */
[----:B------:R-:W-:-:S00]  /*11c0*/  NOP ;  /* 0x0000000000007918 */ /* 0x000fc00000000000 */
[----:B------:R-:W-:-:S00]  /*11d0*/  NOP ;  /* 0x0000000000007918 */ /* 0x000fc00000000000 */
[----:B------:R-:W-:-:S00]  /*11e0*/  NOP ;  /* 0x0000000000007918 */ /* 0x000fc00000000000 */
[----:B------:R-:W-:-:S00]  /*11f0*/  NOP ;  /* 0x0000000000007918 */ /* 0x000fc00000000000 */
.L_x_25:


//--------------------- .text._Z26quasirandomGeneratorKernelPfjj --------------------------
	.section	.text._Z26quasirandomGeneratorKernelPfjj,"ax",@progbits
	.align	128
.text._Z26quasirandomGeneratorKernelPfjj:
        .type           _Z26quasirandomGeneratorKernelPfjj,@function
        .size           _Z26quasirandomGeneratorKernelPfjj,(.L_x_27 - _Z26quasirandomGeneratorKernelPfjj)
        .other          _Z26quasirandomGeneratorKernelPfjj,@"STO_CUDA_ENTRY STV_DEFAULT"
_Z26quasirandomGeneratorKernelPfjj:
[----:B------:R-:W-:Y:S01]  /*0000*/  LDC R1, c[0x0][0x37c] ;  /* 0x0000df00ff017b82 */ /* 0x000fe20000000800 */
[----:B------:R-:W0:Y:S07]  /*0010*/  S2R R36, SR_TID.X ;  /* 0x0000000000247919 */ /* 0x000e2e0000002100 */
[----:B------:R-:W1:Y:S01]  /*0020*/  S2UR UR4, SR_CTAID.X ;  /* 0x00000000000479c3 */ /* 0x000e620000002500 */
[----:B------:R-:W2:Y:S07]  /*0030*/  LDCU UR8, c[0x0][0x38c] ;  /* 0x00007180ff0877ac */ /* 0x000eae0008000800 */
[----:B------:R-:W3:Y:S01]  /*0040*/  LDC R35, c[0x0][0x360] ;  /* 0x0000d800ff237b82 */ /* 0x000ee20000000800 */
[----:B-1----:R-:W-:Y:S01]  /*0050*/  UPRMT UR4, UR4, 0x7210, URZ ;  /* 0x0000721004047896 */ /* 0x002fe200080000ff */
[----:B---3--:R-:W-:-:S05]  /*0060*/  PRMT R35, R35, 0x7210, RZ ;  /* 0x0000721023237816 */ /* 0x008fca00000000ff */
[----:B0-----:R-:W-:-:S05]  /*0070*/  IMAD R36, R35, UR4, R36 ;  /* 0x0000000423247c24 */ /* 0x001fca000f8e0224 */
[----:B--2---:R-:W-:-:S13]  /*0080*/  ISETP.GE.U32.AND P0, PT, R36, UR8, PT ;  /* 0x0000000824007c0c */ /* 0x004fda000bf06070 */
[----:B------:R-:W-:Y:S05]  /*0090*/  @P0 EXIT ;  /* 0x000000000000094d */ /* 0x000fea0003800000 */
[----:B------:R-:W0:Y:S01]  /*00a0*/  S2R R34, SR_TID.Y ;  /* 0x0000000000227919 */ /* 0x000e220000002200 */
[----:B------:R-:W1:Y:S01]  /*00b0*/  LDCU UR4, c[0x0][0x370] ;  /* 0x00006e00ff0477ac */ /* 0x000e620008000800 */
[----:B------:R-:W-:Y:S01]  /*00c0*/  UPRMT UR5, UR8, 0x7210, URZ ;  /* 0x0000721008057896 */ /* 0x000fe200080000ff */
[----:B------:R-:W2:Y:S01]  /*00d0*/  LDCU.64 UR6, c[0x0][0x358] ;  /* 0x00006b00ff0677ac */ /* 0x000ea20008000a00 */
[----:B------:R-:W3:Y:S01]  /*00e0*/  LDCU UR9, c[0x0][0x388] ;  /* 0x00007100ff0977ac */ /* 0x000ee20008000800 */
[----:B-1----:R-:W-:-:S06]  /*00f0*/  UPRMT UR4, UR4, 0x7210, URZ ;  /* 0x0000721004047896 */ /* 0x002fcc00080000ff */
[----:B------:R-:W-:Y:S02]  /*0100*/  IMAD R35, R35, UR4, RZ ;  /* 0x0000000423237c24 */ /* 0x000fe4000f8e02ff */
[C---:B0-----:R-:W-:Y:S01]  /*0110*/  IMAD R2, R34.reuse, 0x7c, RZ ;  /* 0x0000007c22027824 */ /* 0x041fe200078e02ff */
[----:B------:R-:W-:-:S03]  /*0120*/  PRMT R34, R34, 0x7210, RZ ;  /* 0x0000721022227816 */ /* 0x000fc600000000ff */
[----:B------:R0:W1:Y:S02]  /*0130*/  LDC R0, c[0x3][R2+0x78] ;  /* 0x00c01e0002007b82 */ /* 0x0000640000000800 */
[----:B------:R-:W-:-:S06]  /*0140*/  IMAD R34, R34, UR5, RZ ;  /* 0x0000000522227c24 */ /* 0x000fcc000f8e02ff */
[----:B------:R0:W4:Y:S08]  /*0150*/  LDC R4, c[0x3][R2+0x74] ;  /* 0x00c01d0002047b82 */ /* 0x0001300000000800 */
[----:B------:R0:W5:Y:S08]  /*0160*/  LDC R5, c[0x3][R2+0x70] ;  /* 0x00c01c0002057b82 */ /* 0x0001700000000800 */
[----:B------:R0:W0:Y:S08]  /*0170*/  LDC R6, c[0x3][R2+0x6c] ;  /* 0x00c01b0002067b82 */ /* 0x0000300000000800 */
        /* <DEDUP_REMOVED lines=26> */
[----:B-12345:R0:W0:Y:S02]  /*0320*/  LDC R33, c[0x3][R2] ;  /* 0x00c0000002217b82 */ /* 0x03e0240000000800 */
.L_x_23:
[----:B-1----:R-:W-:-:S05]  /*0330*/  VIADD R37, R36, UR9 ;  /* 0x0000000924257c36 */ /* 0x002fca0008000000 */
[----:B0-----:R-:W-:Y:S02]  /*0340*/  SGXT R2, R37, 0x1 ;  /* 0x000000012502781a */ /* 0x001fe40000000200 */
[--C-:B------:R-:W-:Y:S02]  /*0350*/  SHF.R.S32.HI R38, RZ, 0x1, R37.reuse ;  /* 0x00000001ff267819 */ /* 0x100fe40000011425 */
[----:B------:R-:W-:Y:S02]  /*0360*/  LOP3.LUT R3, R2, R33, RZ, 0xc0, !PT ;  /* 0x0000002102037212 */ /* 0x000fe400078ec0ff */
[--C-:B------:R-:W-:Y:S02]  /*0370*/  SHF.R.S32.HI R39, RZ, 0x2, R37.reuse ;  /* 0x00000002ff277819 */ /* 0x100fe40000011425 */
[----:B------:R-:W-:Y:S02]  /*0380*/  SGXT R2, R38, 0x1 ;  /* 0x000000012602781a */ /* 0x000fe40000000200 */
[----:B------:R-:W-:-:S02]  /*0390*/  SHF.R.S32.HI R40, RZ, 0x3, R37 ;  /* 0x00000003ff287819 */ /* 0x000fc40000011425 */
[----:B------:R-:W-:Y:S02]  /*03a0*/  SGXT R38, R39, 0x1 ;  /* 0x000000012726781a */ /* 0x000fe40000000200 */
[----:B------:R-:W-:Y:S02]  /*03b0*/  LOP3.LUT R2, R3, R2, R32, 0x78, !PT ;  /* 0x0000000203027212 */ /* 0x000fe400078e7820 */
[----:B------:R-:W-:Y:S02]  /*03c0*/  SHF.R.S32.HI R41, RZ, 0x4, R37 ;  /* 0x00000004ff297819 */ /* 0x000fe40000011425 */
[----:B------:R-:W-:Y:S02]  /*03d0*/  SGXT R39, R40, 0x1 ;  /* 0x000000012827781a */ /* 0x000fe40000000200 */
[----:B------:R-:W-:Y:S02]  /*03e0*/  LOP3.LUT R3, R2, R38, R31, 0x78, !PT ;  /* 0x0000002602037212 */ /* 0x000fe400078e781f */
        /* <DEDUP_REMOVED lines=72> */
[----:B------:R-:W-:-:S02]  /*0870*/  SGXT R40, R41, 0x1 ;  /* 0x000000012928781a */ /* 0x000fc40000000200 */
[----:B------:R-:W-:Y:S02]  /*0880*/  LOP3.LUT R38, R3, R39, R6, 0x78, !PT ;  /* 0x0000002703267212 */ /* 0x000fe400078e7806 */
[----:B------:R-:W-:Y:S01]  /*0890*/  SHF.R.S32.HI R41, RZ, 0x1d, R37 ;  /* 0x0000001dff297819 */ /* 0x000fe20000011425 */
[----:B------:R-:W0:Y:S01]  /*08a0*/  LDC.64 R2, c[0x0][0x380] ;  /* 0x0000e000ff027b82 */ /* 0x000e220000000a00 */
[----:B------:R-:W-:Y:S02]  /*08b0*/  LOP3.LUT R39, R38, R40, R5, 0x78, !PT ;  /* 0x0000002826277212 */ /* 0x000fe400078e7805 */
[----:B------:R-:W-:Y:S02]  /*08c0*/  SHF.R.S32.HI R38, RZ, 0x1e, R37 ;  /* 0x0000001eff267819 */ /* 0x000fe40000011425 */
[----:B------:R-:W-:Y:S02]  /*08d0*/  SGXT R37, R41, 0x1 ;  /* 0x000000012925781a */ /* 0x000fe40000000200 */
[----:B------:R-:W-:-:S02]  /*08e0*/  SGXT R38, R38, 0x1 ;  /* 0x000000012626781a */ /* 0x000fc40000000200 */
[----:B------:R-:W-:Y:S01]  /*08f0*/  LOP3.LUT R37, R39, R37, R4, 0x78, !PT ;  /* 0x0000002527257212 */ /* 0x000fe200078e7804 */
[--C-:B------:R-:W-:Y:S02]  /*0900*/  IMAD.IADD R39, R34, 0x1, R36.reuse ;  /* 0x0000000122277824 */ /* 0x100fe400078e0224 */
[----:B------:R-:W-:Y:S01]  /*0910*/  IMAD.IADD R36, R35, 0x1, R36 ;  /* 0x0000000123247824 */ /* 0x000fe200078e0224 */
[----:B------:R-:W-:-:S04]  /*0920*/  LOP3.LUT R37, R37, R38, R0, 0x78, !PT ;  /* 0x0000002625257212 */ /* 0x000fc800078e7800 */
[----:B------:R-:W-:Y:S01]  /*0930*/  ISETP.GE.U32.AND P0, PT, R36, UR8, PT ;  /* 0x0000000824007c0c */ /* 0x000fe2000bf06070 */
[----:B------:R-:W-:-:S05]  /*0940*/  VIADD R37, R37, 0x1 ;  /* 0x0000000125257836 */ /* 0x000fca0000000000 */
[----:B------:R-:W-:Y:S01]  /*0950*/  I2FP.F32.U32 R37, R37 ;  /* 0x0000002500257245 */ /* 0x000fe20000201000 */
[----:B0-----:R-:W-:-:S04]  /*0960*/  IMAD.WIDE.U32 R2, R39, 0x4, R2 ;  /* 0x0000000427027825 */ /* 0x001fc800078e0002 */
[----:B------:R-:W-:-:S05]  /*0970*/  FMUL R37, R37, 4.6566128730773925781e-10 ;  /* 0x3000000025257820 */ /* 0x000fca0000400000 */
[----:B------:R1:W-:Y:S01]  /*0980*/  STG.E desc[UR6][R2.64], R37 ;  /* 0x0000002502007986 */ /* 0x0003e2000c101906 */
[----:B------:R-:W-:Y:S05]  /*0990*/  @!P0 BRA `(.L_x_23) ;  /* 0xfffffff800648947 */ /* 0x000fea000383ffff */
[----:B------:R-:W-:Y:S05]  /*09a0*/  EXIT ;  /* 0x000000000000794d */ /* 0x000fea0003800000 */
.L_x_24:
        /* <DEDUP_REMOVED lines=13> */
.L_x_27:


//--------------------- .nv.shared.reserved.0     --------------------------
	.section	.nv.shared.reserved.0,"aw",@nobits
	.weak		__nv_reservedSMEM_offset_0_alias
	.size		__nv_reservedSMEM_offset_0_alias, 0, 64
	.other		__nv_reservedSMEM_offset_0_alias,@"STO_CUDA_RESERVED_SHARED STV_DEFAULT"
__nv_reservedSMEM_offset_0_alias:
	.zero		0
	.zero		64


//--------------------- .nv.constant0._Z16inverseCNDKernelPfPjj --------------------------
	.section	.nv.constant0._Z16inverseCNDKernelPfPjj,"a",@progbits
	.sectionflags	@""
	.align	4
.nv.constant0._Z16inverseCNDKernelPfPjj:
	.zero		916


//--------------------- .nv.constant0._Z26quasirandomGeneratorKernelPfjj --------------------------
	.section	.nv.constant0._Z26quasirandomGeneratorKernelPfjj,"a",@progbits
	.sectionflags	@""
	.align	4
.nv.constant0._Z26quasirandomGeneratorKernelPfjj:
	.zero		912


//--------------------- SYMBOLS --------------------------

	.type		.nv.reservedSmem.offset0,@object
	.size		.nv.reservedSmem.offset0,0x4
